//
// Generated by NVIDIA NVVM Compiler
//
// Compiler Build ID: CL-36424714
// Cuda compilation tools, release 13.0, V13.0.88
// Based on NVVM 20.0.0
//

.version 9.0
.target sm_100
.address_size 64

	// .globl	_Z30song_stage1_candidate_locatingPiS_i
// _ZZ30song_stage1_candidate_locatingPiS_iE7s_queue_$_0 has been demoted
// _ZZ30song_stage1_candidate_locatingPiS_iE12s_queue_size has been demoted
// _ZZ30song_stage1_candidate_locatingPiS_iE9s_visited has been demoted
// _ZZ30song_stage1_candidate_locatingPiS_iE17s_candidate_count has been demoted

.visible .entry _Z30song_stage1_candidate_locatingPiS_i(
	.param .u64 .ptr .align 1 _Z30song_stage1_candidate_locatingPiS_i_param_0,
	.param .u64 .ptr .align 1 _Z30song_stage1_candidate_locatingPiS_i_param_1,
	.param .u32 _Z30song_stage1_candidate_locatingPiS_i_param_2
)
{
	.reg .pred 	%p<22>;
	.reg .b32 	%r<73>;
	.reg .b64 	%rd<15>;
	// demoted variable
	.shared .align 4 .u32 _ZZ30song_stage1_candidate_locatingPiS_iE7s_queue_$_0;
	// demoted variable
	.shared .align 4 .u32 _ZZ30song_stage1_candidate_locatingPiS_iE12s_queue_size;
	// demoted variable
	.shared .align 4 .b8 _ZZ30song_stage1_candidate_locatingPiS_iE9s_visited[128];
	// demoted variable
	.shared .align 4 .u32 _ZZ30song_stage1_candidate_locatingPiS_iE17s_candidate_count;
	ld.param.u64 	%rd3, [_Z30song_stage1_candidate_locatingPiS_i_param_0];
	ld.param.u64 	%rd4, [_Z30song_stage1_candidate_locatingPiS_i_param_1];
	ld.param.u32 	%r19, [_Z30song_stage1_candidate_locatingPiS_i_param_2];
	cvta.to.global.u64 	%rd1, %rd4;
	mov.u32 	%r1, %tid.x;
	setp.ne.s32 	%p1, %r1, 0;
	@%p1 bra 	$L__BB0_2;
	mov.b32 	%r20, 0;
	st.shared.u32 	[_ZZ30song_stage1_candidate_locatingPiS_iE17s_candidate_count], %r20;
	st.shared.u32 	[_ZZ30song_stage1_candidate_locatingPiS_iE7s_queue_$_0], %r19;
	mov.b32 	%r21, 1;
	st.shared.u32 	[_ZZ30song_stage1_candidate_locatingPiS_iE12s_queue_size], %r21;
	st.shared.u32 	[_ZZ30song_stage1_candidate_locatingPiS_iE9s_visited], %r20;
	mov.u32 	%r22, _ZZ30song_stage1_candidate_locatingPiS_iE9s_visited;
	st.shared.u32 	[_ZZ30song_stage1_candidate_locatingPiS_iE9s_visited+4], %r20;
	st.shared.u32 	[_ZZ30song_stage1_candidate_locatingPiS_iE9s_visited+8], %r20;
	st.shared.u32 	[_ZZ30song_stage1_candidate_locatingPiS_iE9s_visited+12], %r20;
	st.shared.u32 	[_ZZ30song_stage1_candidate_locatingPiS_iE9s_visited+16], %r20;
	st.shared.u32 	[_ZZ30song_stage1_candidate_locatingPiS_iE9s_visited+20], %r20;
	st.shared.u32 	[_ZZ30song_stage1_candidate_locatingPiS_iE9s_visited+24], %r20;
	st.shared.u32 	[_ZZ30song_stage1_candidate_locatingPiS_iE9s_visited+28], %r20;
	st.shared.u32 	[_ZZ30song_stage1_candidate_locatingPiS_iE9s_visited+32], %r20;
	st.shared.u32 	[_ZZ30song_stage1_candidate_locatingPiS_iE9s_visited+36], %r20;
	st.shared.u32 	[_ZZ30song_stage1_candidate_locatingPiS_iE9s_visited+40], %r20;
	st.shared.u32 	[_ZZ30song_stage1_candidate_locatingPiS_iE9s_visited+44], %r20;
	st.shared.u32 	[_ZZ30song_stage1_candidate_locatingPiS_iE9s_visited+48], %r20;
	st.shared.u32 	[_ZZ30song_stage1_candidate_locatingPiS_iE9s_visited+52], %r20;
	st.shared.u32 	[_ZZ30song_stage1_candidate_locatingPiS_iE9s_visited+56], %r20;
	st.shared.u32 	[_ZZ30song_stage1_candidate_locatingPiS_iE9s_visited+60], %r20;
	st.shared.u32 	[_ZZ30song_stage1_candidate_locatingPiS_iE9s_visited+64], %r20;
	st.shared.u32 	[_ZZ30song_stage1_candidate_locatingPiS_iE9s_visited+68], %r20;
	st.shared.u32 	[_ZZ30song_stage1_candidate_locatingPiS_iE9s_visited+72], %r20;
	st.shared.u32 	[_ZZ30song_stage1_candidate_locatingPiS_iE9s_visited+76], %r20;
	st.shared.u32 	[_ZZ30song_stage1_candidate_locatingPiS_iE9s_visited+80], %r20;
	st.shared.u32 	[_ZZ30song_stage1_candidate_locatingPiS_iE9s_visited+84], %r20;
	st.shared.u32 	[_ZZ30song_stage1_candidate_locatingPiS_iE9s_visited+88], %r20;
	st.shared.u32 	[_ZZ30song_stage1_candidate_locatingPiS_iE9s_visited+92], %r20;
	st.shared.u32 	[_ZZ30song_stage1_candidate_locatingPiS_iE9s_visited+96], %r20;
	st.shared.u32 	[_ZZ30song_stage1_candidate_locatingPiS_iE9s_visited+100], %r20;
	st.shared.u32 	[_ZZ30song_stage1_candidate_locatingPiS_iE9s_visited+104], %r20;
	st.shared.u32 	[_ZZ30song_stage1_candidate_locatingPiS_iE9s_visited+108], %r20;
	st.shared.u32 	[_ZZ30song_stage1_candidate_locatingPiS_iE9s_visited+112], %r20;
	st.shared.u32 	[_ZZ30song_stage1_candidate_locatingPiS_iE9s_visited+116], %r20;
	st.shared.u32 	[_ZZ30song_stage1_candidate_locatingPiS_iE9s_visited+120], %r20;
	st.shared.u32 	[_ZZ30song_stage1_candidate_locatingPiS_iE9s_visited+124], %r20;
	shr.s32 	%r23, %r19, 31;
	shr.u32 	%r24, %r23, 27;
	add.s32 	%r25, %r19, %r24;
	and.b32  	%r26, %r25, 1073741792;
	sub.s32 	%r27, %r19, %r26;
	shl.b32 	%r28, %r27, 2;
	add.s32 	%r29, %r22, %r28;
	st.shared.u32 	[%r29], %r21;
$L__BB0_2:
	setp.ne.s32 	%p2, %r1, 0;
	bar.sync 	0;
	ld.shared.u32 	%r30, [_ZZ30song_stage1_candidate_locatingPiS_iE12s_queue_size];
	setp.lt.s32 	%p3, %r30, 1;
	or.pred  	%p4, %p2, %p3;
	@%p4 bra 	$L__BB0_16;
	ld.shared.u32 	%r3, [_ZZ30song_stage1_candidate_locatingPiS_iE7s_queue_$_0];
	add.s32 	%r31, %r30, -1;
	st.shared.u32 	[_ZZ30song_stage1_candidate_locatingPiS_iE12s_queue_size], %r31;
	setp.eq.s32 	%p5, %r3, -1;
	@%p5 bra 	$L__BB0_16;
	shl.b32 	%r32, %r3, 2;
	ld.shared.u32 	%r71, [_ZZ30song_stage1_candidate_locatingPiS_iE17s_candidate_count];
	cvta.to.global.u64 	%rd5, %rd3;
	mul.wide.s32 	%rd6, %r32, 4;
	add.s64 	%rd2, %rd5, %rd6;
	ld.global.u32 	%r5, [%rd2];
	setp.eq.s32 	%p6, %r5, -1;
	@%p6 bra 	$L__BB0_16;
	shr.s32 	%r33, %r5, 31;
	shr.u32 	%r34, %r33, 27;
	add.s32 	%r35, %r5, %r34;
	and.b32  	%r36, %r35, 1073741792;
	sub.s32 	%r37, %r5, %r36;
	shl.b32 	%r38, %r37, 2;
	mov.u32 	%r39, _ZZ30song_stage1_candidate_locatingPiS_iE9s_visited;
	add.s32 	%r6, %r39, %r38;
	ld.shared.u32 	%r40, [%r6];
	setp.eq.s32 	%p7, %r40, 1;
	setp.gt.s32 	%p8, %r71, 3;
	or.pred  	%p9, %p7, %p8;
	@%p9 bra 	$L__BB0_7;
	add.s32 	%r7, %r71, 1;
	st.shared.u32 	[_ZZ30song_stage1_candidate_locatingPiS_iE17s_candidate_count], %r7;
	mov.b32 	%r41, 1;
	st.shared.u32 	[%r6], %r41;
	mul.wide.s32 	%rd7, %r71, 4;
	add.s64 	%rd8, %rd1, %rd7;
	st.global.u32 	[%rd8], %r5;
	mov.u32 	%r71, %r7;
$L__BB0_7:
	ld.global.u32 	%r9, [%rd2+4];
	setp.eq.s32 	%p10, %r9, -1;
	@%p10 bra 	$L__BB0_16;
	shr.s32 	%r42, %r9, 31;
	shr.u32 	%r43, %r42, 27;
	add.s32 	%r44, %r9, %r43;
	and.b32  	%r45, %r44, 1073741792;
	sub.s32 	%r46, %r9, %r45;
	shl.b32 	%r47, %r46, 2;
	add.s32 	%r10, %r39, %r47;
	ld.shared.u32 	%r49, [%r10];
	setp.eq.s32 	%p11, %r49, 1;
	setp.gt.s32 	%p12, %r71, 3;
	or.pred  	%p13, %p11, %p12;
	@%p13 bra 	$L__BB0_10;
	add.s32 	%r11, %r71, 1;
	st.shared.u32 	[_ZZ30song_stage1_candidate_locatingPiS_iE17s_candidate_count], %r11;
	mov.b32 	%r50, 1;
	st.shared.u32 	[%r10], %r50;
	mul.wide.s32 	%rd9, %r71, 4;
	add.s64 	%rd10, %rd1, %rd9;
	st.global.u32 	[%rd10], %r9;
	mov.u32 	%r71, %r11;
$L__BB0_10:
	ld.global.u32 	%r13, [%rd2+8];
	setp.eq.s32 	%p14, %r13, -1;
	@%p14 bra 	$L__BB0_16;
	shr.s32 	%r51, %r13, 31;
	shr.u32 	%r52, %r51, 27;
	add.s32 	%r53, %r13, %r52;
	and.b32  	%r54, %r53, 1073741792;
	sub.s32 	%r55, %r13, %r54;
	shl.b32 	%r56, %r55, 2;
	add.s32 	%r14, %r39, %r56;
	ld.shared.u32 	%r58, [%r14];
	setp.eq.s32 	%p15, %r58, 1;
	setp.gt.s32 	%p16, %r71, 3;
	or.pred  	%p17, %p15, %p16;
	@%p17 bra 	$L__BB0_13;
	add.s32 	%r15, %r71, 1;
	st.shared.u32 	[_ZZ30song_stage1_candidate_locatingPiS_iE17s_candidate_count], %r15;
	mov.b32 	%r59, 1;
	st.shared.u32 	[%r14], %r59;
	mul.wide.s32 	%rd11, %r71, 4;
	add.s64 	%rd12, %rd1, %rd11;
	st.global.u32 	[%rd12], %r13;
	mov.u32 	%r71, %r15;
$L__BB0_13:
	ld.global.u32 	%r17, [%rd2+12];
	setp.eq.s32 	%p18, %r17, -1;
	@%p18 bra 	$L__BB0_16;
	shr.s32 	%r60, %r17, 31;
	shr.u32 	%r61, %r60, 27;
	add.s32 	%r62, %r17, %r61;
	and.b32  	%r63, %r62, 1073741792;
	sub.s32 	%r64, %r17, %r63;
	shl.b32 	%r65, %r64, 2;
	add.s32 	%r18, %r39, %r65;
	ld.shared.u32 	%r67, [%r18];
	setp.eq.s32 	%p19, %r67, 1;
	setp.gt.s32 	%p20, %r71, 3;
	or.pred  	%p21, %p19, %p20;
	@%p21 bra 	$L__BB0_16;
	add.s32 	%r68, %r71, 1;
	st.shared.u32 	[_ZZ30song_stage1_candidate_locatingPiS_iE17s_candidate_count], %r68;
	mov.b32 	%r69, 1;
	st.shared.u32 	[%r18], %r69;
	mul.wide.s32 	%rd13, %r71, 4;
	add.s64 	%rd14, %rd1, %rd13;
	st.global.u32 	[%rd14], %r17;
$L__BB0_16:
	bar.sync 	0;
	ret;

}


// ===== COMPILED SASS (sm_100) =====

	.target	sm_100

	.elftype	@"ET_EXEC"


//--------------------- .note.nv.tkinfo           --------------------------
	.section	.note.nv.tkinfo,"",@"SHT_NOTE"
	.sectionflags	@"SHF_NOTE_NV_TKINFO"
	.tkinfo
        /*0018*/ 	.word	0x00000002
        /*0030*/ 	.string	""
        /*0030*/ 	.string	"ptxas"
        /*0030*/ 	.string	"Cuda compilation tools, release 13.0, V13.0.88"
        /*0030*/ 	.string	"Build cuda_13.0.r13.0/compiler.36424714_0"
        /*0030*/ 	.string	"-arch sm_100 -m 64 "



//--------------------- .note.nv.cuinfo           --------------------------
	.section	.note.nv.cuinfo,"",@"SHT_NOTE"
	.sectionflags	@"SHF_NOTE_NV_CUINFO"
        /*0018*/ 	.short	0x0002
        /*001a*/ 	.short	0x0064
        /*001c*/ 	.short	0x0082
	.zero		2


//--------------------- .nv.info                  --------------------------
	.section	.nv.info,"",@"SHT_CUDA_INFO"
	.align	4


	//----- nvinfo : EIATTR_REGCOUNT
	.align		4
        /*0000*/ 	.byte	0x04, 0x2f
        /*0002*/ 	.short	(.L_1 - .L_0)
	.align		4
.L_0:
        /*0004*/ 	.word	index@(_Z30song_stage1_candidate_locatingPiS_i)
        /*0008*/ 	.word	0x0000000c


	//----- nvinfo : EIATTR_FRAME_SIZE
	.align		4
.L_1:
        /*000c*/ 	.byte	0x04, 0x11
        /*000e*/ 	.short	(.L_3 - .L_2)
	.align		4
.L_2:
        /*0010*/ 	.word	index@(_Z30song_stage1_candidate_locatingPiS_i)
        /*0014*/ 	.word	0x00000000


	//----- nvinfo : EIATTR_MIN_STACK_SIZE
	.align		4
.L_3:
        /*0018*/ 	.byte	0x04, 0x12
        /*001a*/ 	.short	(.L_5 - .L_4)
	.align		4
.L_4:
        /*001c*/ 	.word	index@(_Z30song_stage1_candidate_locatingPiS_i)
        /*0020*/ 	.word	0x00000000
.L_5:


//--------------------- .nv.compat                --------------------------
	.section	.nv.compat,"",@"SHT_CUDA_COMPAT_INFO"
	.align	4
        /*0000*/ 	.byte	0x02, 0x09, 0x00, 0x00, 0x02, 0x02, 0x01, 0x00, 0x02, 0x05, 0x05, 0x00, 0x03, 0x07, 0x01, 0x01
        /*0010*/ 	.byte	0x02, 0x03, 0x00, 0x00, 0x02, 0x06, 0x01, 0x00, 0x04, 0x0b, 0x08, 0x00, 0x09, 0x00, 0x00, 0x00
        /*0020*/ 	.byte	0x00, 0x00, 0x00, 0x00


//--------------------- .nv.info._Z30song_stage1_candidate_locatingPiS_i --------------------------
	.section	.nv.info._Z30song_stage1_candidate_locatingPiS_i,"",@"SHT_CUDA_INFO"
	.sectionflags	@""
	.align	4


	//----- nvinfo : EIATTR_CUDA_API_VERSION
	.align		4
        /*0000*/ 	.byte	0x04, 0x37
        /*0002*/ 	.short	(.L_7 - .L_6)
.L_6:
        /*0004*/ 	.word	0x00000082


	//----- nvinfo : EIATTR_KPARAM_INFO
	.align		4
.L_7:
        /*0008*/ 	.byte	0x04, 0x17
        /*000a*/ 	.short	(.L_9 - .L_8)
.L_8:
        /*000c*/ 	.word	0x00000000
        /*0010*/ 	.short	0x0002
        /*0012*/ 	.short	0x0010
        /*0014*/ 	.byte	0x00, 0xf0, 0x11, 0x00


	//----- nvinfo : EIATTR_KPARAM_INFO
	.align		4
.L_9:
        /*0018*/ 	.byte	0x04, 0x17
        /*001a*/ 	.short	(.L_11 - .L_10)
.L_10:
        /*001c*/ 	.word	0x00000000
        /*0020*/ 	.short	0x0001
        /*0022*/ 	.short	0x0008
        /*0024*/ 	.byte	0x00, 0xf5, 0x21, 0x00


	//----- nvinfo : EIATTR_KPARAM_INFO
	.align		4
.L_11:
        /*0028*/ 	.byte	0x04, 0x17
        /*002a*/ 	.short	(.L_13 - .L_12)
.L_12:
        /*002c*/ 	.word	0x00000000
        /*0030*/ 	.short	0x0000
        /*0032*/ 	.short	0x0000
        /*0034*/ 	.byte	0x00, 0xf5, 0x21, 0x00


	//----- nvinfo : EIATTR_SPARSE_MMA_MASK
	.align		4
.L_13:
        /*0038*/ 	.byte	0x03, 0x50
        /*003a*/ 	.short	0x0000


	//----- nvinfo : EIATTR_MAXREG_COUNT
	.align		4
        /*003c*/ 	.byte	0x03, 0x1b
        /*003e*/ 	.short	0x00ff


	//----- nvinfo : EIATTR_NUM_BARRIERS
	.align		4
        /*0040*/ 	.byte	0x02, 0x4c
        /*0042*/ 	.byte	0x01
	.zero		1


	//----- nvinfo : EIATTR_MERCURY_ISA_VERSION
	.align		4
        /*0044*/ 	.byte	0x03, 0x5f
        /*0046*/ 	.short	0x0101


	//----- nvinfo : EIATTR_VRC_CTA_INIT_COUNT
	.align		4
        /*0048*/ 	.byte	0x02, 0x4a
	.zero		1
	.zero		1


	//----- nvinfo : EIATTR_EXIT_INSTR_OFFSETS
	.align		4
        /*004c*/ 	.byte	0x04, 0x1c
        /*004e*/ 	.short	(.L_15 - .L_14)


	//   ....[0]....
.L_14:
        /*0050*/ 	.word	0x00000830


	//----- nvinfo : EIATTR_CRS_STACK_SIZE
	.align		4
.L_15:
        /*0054*/ 	.byte	0x04, 0x1e
        /*0056*/ 	.short	(.L_17 - .L_16)
.L_16:
        /*0058*/ 	.word	0x00000000


	//----- nvinfo : EIATTR_CBANK_PARAM_SIZE
	.align		4
.L_17:
        /*005c*/ 	.byte	0x03, 0x19
        /*005e*/ 	.short	0x0014


	//----- nvinfo : EIATTR_PARAM_CBANK
	.align		4
        /*0060*/ 	.byte	0x04, 0x0a
        /*0062*/ 	.short	(.L_19 - .L_18)
	.align		4
.L_18:
        /*0064*/ 	.word	index@(.nv.constant0._Z30song_stage1_candidate_locatingPiS_i)
        /*0068*/ 	.short	0x0380
        /*006a*/ 	.short	0x0014


	//----- nvinfo : EIATTR_SW_WAR
	.align		4
.L_19:
        /*006c*/ 	.byte	0x04, 0x36
        /*006e*/ 	.short	(.L_21 - .L_20)
.L_20:
        /*0070*/ 	.word	0x00000008
.L_21:


//--------------------- .nv.callgraph             --------------------------
	.section	.nv.callgraph,"",@"SHT_CUDA_CALLGRAPH"
	.align	4
	.sectionentsize	8
	.align		4
        /*0000*/ 	.word	0x00000000
	.align		4
        /*0004*/ 	.word	0xffffffff
	.align		4
        /*0008*/ 	.word	0x00000000
	.align		4
        /*000c*/ 	.word	0xfffffffe
	.align		4
        /*0010*/ 	.word	0x00000000
	.align		4
        /*0014*/ 	.word	0xfffffffd
	.align		4
        /*0018*/ 	.word	0x00000000
	.align		4
        /*001c*/ 	.word	0xfffffffc


//--------------------- .text._Z30song_stage1_candidate_locatingPiS_i --------------------------
	.section	.text._Z30song_stage1_candidate_locatingPiS_i,"ax",@progbits
	.align	128
        .global         _Z30song_stage1_candidate_locatingPiS_i
        .type           _Z30song_stage1_candidate_locatingPiS_i,@function
        .size           _Z30song_stage1_candidate_locatingPiS_i,(.L_x_8 - _Z30song_stage1_candidate_locatingPiS_i)
        .other          _Z30song_stage1_candidate_locatingPiS_i,@"STO_CUDA_ENTRY STV_DEFAULT"
_Z30song_stage1_candidate_locatingPiS_i:
.text._Z30song_stage1_candidate_locatingPiS_i:
[----:B------:R-:W-:Y:S01]  /*0000*/  LDC R1, c[0x0][0x37c] ;  /* 0x0000df00ff017b82 */ /* 0x000fe20000000800 */
[----:B------:R-:W0:Y:S07]  /*0010*/  S2R R2, SR_TID.X ;  /* 0x0000000000027919 */ /* 0x000e2e0000002100 */
[----:B------:R-:W1:Y:S01]  /*0020*/  S2UR UR9, SR_CgaCtaId ;  /* 0x00000000000979c3 */ /* 0x000e620000008800 */
[----:B------:R-:W-:Y:S01]  /*0030*/  UMOV UR8, 0x400 ;  /* 0x0000040000087882 */ /* 0x000fe20000000000 */
[----:B------:R-:W-:Y:S01]  /*0040*/  BSSY.RECONVERGENT B0, `(.L_x_0) ;  /* 0x000001c000007945 */ /* 0x000fe20003800200 */
[----:B-1----:R-:W-:Y:S01]  /*0050*/  ULEA UR10, UR9, UR8, 0x18 ;  /* 0x00000008090a7291 */ /* 0x002fe2000f8ec0ff */
[----:B0-----:R-:W-:-:S13]  /*0060*/  ISETP.NE.AND P0, PT, R2, RZ, PT ;  /* 0x000000ff0200720c */ /* 0x001fda0003f05270 */
[----:B------:R-:W-:Y:S05]  /*0070*/  @P0 BRA `(.L_x_1) ;  /* 0x0000000000600947 */ /* 0x000fea0003800000 */
[----:B------:R-:W0:Y:S01]  /*0080*/  LDC R4, c[0x0][0x390] ;  /* 0x0000e400ff047b82 */ /* 0x000e220000000800 */
[----:B------:R-:W-:Y:S01]  /*0090*/  UMOV UR4, 0x400 ;  /* 0x0000040000047882 */ /* 0x000fe20000000000 */
[----:B------:R-:W-:Y:S01]  /*00a0*/  IMAD.MOV.U32 R5, RZ, RZ, 0x1 ;  /* 0x00000001ff057424 */ /* 0x000fe200078e00ff */
[----:B------:R-:W-:-:S05]  /*00b0*/  CS2R R6, SRZ ;  /* 0x0000000000067805 */ /* 0x000fca000001ff00 */
[----:B------:R-:W1:Y:S01]  /*00c0*/  S2UR UR5, SR_CgaCtaId ;  /* 0x00000000000579c3 */ /* 0x000e620000008800 */
[----:B0-----:R-:W-:-:S04]  /*00d0*/  SHF.R.S32.HI R3, RZ, 0x1f, R4 ;  /* 0x0000001fff037819 */ /* 0x001fc80000011404 */
[----:B------:R-:W-:Y:S01]  /*00e0*/  LEA.HI R3, R3, R4, RZ, 0x5 ;  /* 0x0000000403037211 */ /* 0x000fe200078f28ff */
[----:B-1----:R-:W-:-:S03]  /*00f0*/  ULEA UR6, UR5, UR4, 0x18 ;  /* 0x0000000405067291 */ /* 0x002fc6000f8ec0ff */
[----:B------:R-:W-:Y:S01]  /*0100*/  LOP3.LUT R3, R3, 0x3fffffe0, RZ, 0xc0, !PT ;  /* 0x3fffffe003037812 */ /* 0x000fe200078ec0ff */
[----:B------:R-:W-:-:S04]  /*0110*/  UIADD3 UR4, UPT, UPT, UR4, 0x8, URZ ;  /* 0x0000000804047890 */ /* 0x000fc8000fffe0ff */
[----:B------:R-:W-:Y:S01]  /*0120*/  ULEA UR4, UR5, UR4, 0x18 ;  /* 0x0000000405047291 */ /* 0x000fe2000f8ec0ff */
[----:B------:R-:W-:Y:S01]  /*0130*/  IMAD.IADD R3, R4, 0x1, -R3 ;  /* 0x0000000104037824 */ /* 0x000fe200078e0a03 */
[----:B------:R0:W-:Y:S04]  /*0140*/  STS.128 [UR6], R4 ;  /* 0x00000004ff007988 */ /* 0x0001e80008000c06 */
[----:B------:R-:W-:Y:S01]  /*0150*/  LEA R0, R3, UR4, 0x2 ;  /* 0x0000000403007c11 */ /* 0x000fe2000f8e10ff */
[----:B------:R-:W-:Y:S04]  /*0160*/  STS [UR6+0x88], RZ ;  /* 0x000088ffff007988 */ /* 0x000fe80008000806 */
[----:B------:R-:W-:Y:S04]  /*0170*/  STS.128 [UR6+0x10], RZ ;  /* 0x000010ffff007988 */ /* 0x000fe80008000c06 */
[----:B------:R-:W-:Y:S04]  /*0180*/  STS.128 [UR6+0x20], RZ ;  /* 0x000020ffff007988 */ /* 0x000fe80008000c06 */
[----:B------:R-:W-:Y:S04]  /*0190*/  STS.128 [UR6+0x30], RZ ;  /* 0x000030ffff007988 */ /* 0x000fe80008000c06 */
[----:B------:R-:W-:Y:S04]  /*01a0*/  STS.128 [UR6+0x40], RZ ;  /* 0x000040ffff007988 */ /* 0x000fe80008000c06 */
[----:B------:R-:W-:Y:S04]  /*01b0*/  STS.128 [UR6+0x50], RZ ;  /* 0x000050ffff007988 */ /* 0x000fe80008000c06 */
[----:B------:R-:W-:Y:S04]  /*01c0*/  STS.128 [UR6+0x60], RZ ;  /* 0x000060ffff007988 */ /* 0x000fe80008000c06 */
[----:B------:R-:W-:Y:S04]  /*01d0*/  STS.128 [UR6+0x70], RZ ;  /* 0x000070ffff007988 */ /* 0x000fe80008000c06 */
[----:B------:R-:W-:Y:S04]  /*01e0*/  STS.64 [UR6+0x80], RZ ;  /* 0x000080ffff007988 */ /* 0x000fe80008000a06 */
[----:B------:R0:W-:Y:S02]  /*01f0*/  STS [R0], R5 ;  /* 0x0000000500007388 */ /* 0x0001e40000000800 */
.L_x_1:
[----:B------:R-:W-:Y:S05]  /*0200*/  BSYNC.RECONVERGENT B0 ;  /* 0x0000000000007941 */ /* 0x000fea0003800200 */
.L_x_0:
[----:B------:R-:W-:Y:S06]  /*0210*/  BAR.SYNC.DEFER_BLOCKING 0x0 ;  /* 0x0000000000007b1d */ /* 0x000fec0000010000 */
[----:B------:R-:W-:Y:S01]  /*0220*/  BSSY.RECONVERGENT B0, `(.L_x_2) ;  /* 0x000005f000007945 */ /* 0x000fe20003800200 */
[----:B0-----:R-:W0:Y:S02]  /*0230*/  LDS.64 R4, [UR10] ;  /* 0x0000000aff047984 */ /* 0x001e240008000a00 */
[----:B0-----:R-:W-:-:S04]  /*0240*/  ISETP.GE.AND P0, PT, R5, 0x1, PT ;  /* 0x000000010500780c */ /* 0x001fc80003f06270 */
[----:B------:R-:W-:-:S13]  /*0250*/  ISETP.NE.OR P0, PT, R2, RZ, !P0 ;  /* 0x000000ff0200720c */ /* 0x000fda0004705670 */
[----:B------:R-:W-:Y:S05]  /*0260*/  @P0 BRA `(.L_x_3) ;  /* 0x0000000400680947 */ /* 0x000fea0003800000 */
[----:B------:R-:W-:Y:S01]  /*0270*/  VIADD R0, R5, 0xffffffff ;  /* 0xffffffff05007836 */ /* 0x000fe20000000000 */
[----:B------:R-:W-:-:S04]  /*0280*/  ISETP.NE.AND P0, PT, R4, -0x1, PT ;  /* 0xffffffff0400780c */ /* 0x000fc80003f05270 */
[----:B------:R0:W-:Y:S09]  /*0290*/  STS [UR10+0x4], R0 ;  /* 0x00000400ff007988 */ /* 0x0001f2000800080a */
[----:B0-----:R-:W-:Y:S05]  /*02a0*/  @!P0 BRA `(.L_x_3) ;  /* 0x0000000400588947 */ /* 0x001fea0003800000 */
[----:B------:R-:W0:Y:S01]  /*02b0*/  LDC.64 R2, c[0x0][0x380] ;  /* 0x0000e000ff027b82 */ /* 0x000e220000000a00 */
[----:B------:R-:W1:Y:S01]  /*02c0*/  LDCU.64 UR6, c[0x0][0x358] ;  /* 0x00006b00ff0677ac */ /* 0x000e620008000a00 */
[----:B------:R-:W-:-:S04]  /*02d0*/  IMAD.SHL.U32 R5, R4, 0x4, RZ ;  /* 0x0000000404057824 */ /* 0x000fc800078e00ff */
[----:B0-----:R-:W-:-:S05]  /*02e0*/  IMAD.WIDE R2, R5, 0x4, R2 ;  /* 0x0000000405027825 */ /* 0x001fca00078e0202 */
[----:B-1----:R-:W2:Y:S02]  /*02f0*/  LDG.E R7, desc[UR6][R2.64] ;  /* 0x0000000602077981 */ /* 0x002ea4000c1e1900 */
[----:B--2---:R-:W-:-:S13]  /*0300*/  ISETP.NE.AND P0, PT, R7, -0x1, PT ;  /* 0xffffffff0700780c */ /* 0x004fda0003f05270 */
[----:B------:R-:W-:Y:S05]  /*0310*/  @!P0 BRA `(.L_x_3) ;  /* 0x00000004003c8947 */ /* 0x000fea0003800000 */
[----:B------:R-:W-:Y:S01]  /*0320*/  SHF.R.S32.HI R0, RZ, 0x1f, R7 ;  /* 0x0000001fff007819 */ /* 0x000fe20000011407 */
[----:B------:R-:W-:-:S03]  /*0330*/  UIADD3 UR4, UPT, UPT, UR8, 0x8, URZ ;  /* 0x0000000808047890 */ /* 0x000fc6000fffe0ff */
[----:B------:R-:W-:Y:S01]  /*0340*/  LEA.HI R0, R0, R7, RZ, 0x5 ;  /* 0x0000000700007211 */ /* 0x000fe200078f28ff */
[----:B------:R-:W-:-:S03]  /*0350*/  ULEA UR4, UR9, UR4, 0x18 ;  /* 0x0000000409047291 */ /* 0x000fc6000f8ec0ff */
[----:B------:R-:W-:-:S05]  /*0360*/  LOP3.LUT R0, R0, 0x3fffffe0, RZ, 0xc0, !PT ;  /* 0x3fffffe000007812 */ /* 0x000fca00078ec0ff */
[----:B------:R-:W-:-:S05]  /*0370*/  IMAD.IADD R0, R7, 0x1, -R0 ;  /* 0x0000000107007824 */ /* 0x000fca00078e0a00 */
[----:B------:R-:W-:Y:S02]  /*0380*/  LEA R6, R0, UR4, 0x2 ;  /* 0x0000000400067c11 */ /* 0x000fe4000f8e10ff */
[----:B------:R-:W0:Y:S04]  /*0390*/  LDS R0, [UR10+0x88] ;  /* 0x0000880aff007984 */ /* 0x000e280008000800 */
[----:B------:R-:W1:Y:S01]  /*03a0*/  LDS R4, [R6] ;  /* 0x0000000006047984 */ /* 0x000e620000000800 */
[----:B0-----:R-:W-:-:S04]  /*03b0*/  ISETP.GT.AND P0, PT, R0, 0x3, PT ;  /* 0x000000030000780c */ /* 0x001fc80003f04270 */
[----:B-1----:R-:W-:-:S13]  /*03c0*/  ISETP.EQ.OR P0, PT, R4, 0x1, P0 ;  /* 0x000000010400780c */ /* 0x002fda0000702670 */
[----:B------:R-:W-:Y:S05]  /*03d0*/  @P0 BRA `(.L_x_4) ;  /* 0x0000000000200947 */ /* 0x000fea0003800000 */
[----:B------:R-:W0:Y:S01]  /*03e0*/  LDC.64 R4, c[0x0][0x388] ;  /* 0x0000e200ff047b82 */ /* 0x000e220000000a00 */
[----:B------:R-:W-:Y:S02]  /*03f0*/  VIADD R8, R0, 0x1 ;  /* 0x0000000100087836 */ /* 0x000fe40000000000 */
[----:B------:R-:W-:-:S03]  /*0400*/  IMAD.MOV.U32 R9, RZ, RZ, 0x1 ;  /* 0x00000001ff097424 */ /* 0x000fc600078e00ff */
[----:B------:R1:W-:Y:S04]  /*0410*/  STS [UR10+0x88], R8 ;  /* 0x00008808ff007988 */ /* 0x0003e8000800080a */
[----:B------:R1:W-:Y:S01]  /*0420*/  STS [R6], R9 ;  /* 0x0000000906007388 */ /* 0x0003e20000000800 */
[----:B0-----:R-:W-:-:S04]  /*0430*/  IMAD.WIDE R4, R0, 0x4, R4 ;  /* 0x0000000400047825 */ /* 0x001fc800078e0204 */
[----:B------:R-:W-:Y:S01]  /*0440*/  IMAD.MOV.U32 R0, RZ, RZ, R8 ;  /* 0x000000ffff007224 */ /* 0x000fe200078e0008 */
[----:B------:R1:W-:Y:S06]  /*0450*/  STG.E desc[UR6][R4.64], R7 ;  /* 0x0000000704007986 */ /* 0x0003ec000c101906 */
.L_x_4:
[----:B-1----:R-:W2:Y:S02]  /*0460*/  LDG.E R7, desc[UR6][R2.64+0x4] ;  /* 0x0000040602077981 */ /* 0x002ea4000c1e1900 */
[----:B--2---:R-:W-:-:S13]  /*0470*/  ISETP.NE.AND P0, PT, R7, -0x1, PT ;  /* 0xffffffff0700780c */ /* 0x004fda0003f05270 */
[----:B------:R-:W-:Y:S05]  /*0480*/  @!P0 BRA `(.L_x_3) ;  /* 0x0000000000e08947 */ /* 0x000fea0003800000 */
[----:B------:R-:W-:Y:S02]  /*0490*/  SHF.R.S32.HI R4, RZ, 0x1f, R7 ;  /* 0x0000001fff047819 */ /* 0x000fe40000011407 */
[----:B------:R-:W-:Y:S02]  /*04a0*/  ISETP.GT.AND P0, PT, R0, 0x3, PT ;  /* 0x000000030000780c */ /* 0x000fe40003f04270 */
[----:B------:R-:W-:-:S04]  /*04b0*/  LEA.HI R4, R4, R7, RZ, 0x5 ;  /* 0x0000000704047211 */ /* 0x000fc800078f28ff */
[----:B------:R-:W-:-:S05]  /*04c0*/  LOP3.LUT R4, R4, 0x3fffffe0, RZ, 0xc0, !PT ;  /* 0x3fffffe004047812 */ /* 0x000fca00078ec0ff */
[----:B------:R-:W-:-:S05]  /*04d0*/  IMAD.IADD R4, R7, 0x1, -R4 ;  /* 0x0000000107047824 */ /* 0x000fca00078e0a04 */
[----:B------:R-:W-:-:S05]  /*04e0*/  LEA R6, R4, UR4, 0x2 ;  /* 0x0000000404067c11 */ /* 0x000fca000f8e10ff */
[----:B------:R-:W0:Y:S02]  /*04f0*/  LDS R4, [R6] ;  /* 0x0000000006047984 */ /* 0x000e240000000800 */
[----:B0-----:R-:W-:-:S13]  /*0500*/  ISETP.EQ.OR P0, PT, R4, 0x1, P0 ;  /* 0x000000010400780c */ /* 0x001fda0000702670 */
        /* <DEDUP_REMOVED lines=9> */
.L_x_5:
        /* <DEDUP_REMOVED lines=20> */
.L_x_6:
        /* <DEDUP_REMOVED lines=17> */
[----:B0-----:R-:W-:-:S05]  /*07f0*/  IMAD.WIDE R2, R0, 0x4, R2 ;  /* 0x0000000400027825 */ /* 0x001fca00078e0202 */
[----:B------:R1:W-:Y:S02]  /*0800*/  STG.E desc[UR6][R2.64], R5 ;  /* 0x0000000502007986 */ /* 0x0003e4000c101906 */
.L_x_3:
[----:B------:R-:W-:Y:S05]  /*0810*/  BSYNC.RECONVERGENT B0 ;  /* 0x0000000000007941 */ /* 0x000fea0003800200 */
.L_x_2:
[----:B------:R-:W-:Y:S06]  /*0820*/  BAR.SYNC.DEFER_BLOCKING 0x0 ;  /* 0x0000000000007b1d */ /* 0x000fec0000010000 */
[----:B------:R-:W-:Y:S05]  /*0830*/  EXIT ;  /* 0x000000000000794d */ /* 0x000fea0003800000 */
.L_x_7:
[----:B------:R-:W-:-:S00]  /*0840*/  BRA `(.L_x_7) ;  /* 0xfffffffc00fc7947 */ /* 0x000fc0000383ffff */
[----:B------:R-:W-:-:S00]  /*0850*/  NOP ;  /* 0x0000000000007918 */ /* 0x000fc00000000000 */
        /* <DEDUP_REMOVED lines=10> */
.L_x_8:


//--------------------- .nv.shared._Z30song_stage1_candidate_locatingPiS_i --------------------------
	.section	.nv.shared._Z30song_stage1_candidate_locatingPiS_i,"aw",@nobits
	.sectionflags	@""
	.align	4
.nv.shared._Z30song_stage1_candidate_locatingPiS_i:
	.zero		1164


//--------------------- .nv.shared.reserved.0     --------------------------
	.section	.nv.shared.reserved.0,"aw",@nobits
	.weak		__nv_reservedSMEM_offset_0_alias
	.size		__nv_reservedSMEM_offset_0_alias, 0, 64
	.other		__nv_reservedSMEM_offset_0_alias,@"STO_CUDA_RESERVED_SHARED STV_DEFAULT"
__nv_reservedSMEM_offset_0_alias:
	.zero		0
	.zero		64


//--------------------- .nv.constant0._Z30song_stage1_candidate_locatingPiS_i --------------------------
	.section	.nv.constant0._Z30song_stage1_candidate_locatingPiS_i,"a",@progbits
	.sectionflags	@""
	.align	4
.nv.constant0._Z30song_stage1_candidate_locatingPiS_i:
	.zero		916


//--------------------- SYMBOLS --------------------------

	.type		.nv.reservedSmem.offset0,@object
	.size		.nv.reservedSmem.offset0,0x4
	.type		.nv.reservedSmem.cap,@object
	.size		.nv.reservedSmem.cap,0x4
